//
// Generated by NVIDIA NVVM Compiler
//
// Compiler Build ID: CL-36424714
// Cuda compilation tools, release 13.0, V13.0.88
// Based on NVVM 20.0.0
//

.version 9.0
.target sm_100
.address_size 64

	// .globl	_Z12helloFromGPUv
.extern .func  (.param .b32 func_retval0) vprintf
(
	.param .b64 vprintf_param_0,
	.param .b64 vprintf_param_1
)
;
.global .align 1 .b8 $str[23] = {72, 101, 108, 108, 111, 32, 119, 111, 114, 108, 100, 32, 102, 114, 111, 109, 32, 71, 80, 85, 46, 10};

.visible .entry _Z12helloFromGPUv()
{
	.reg .b32 	%r<3>;
	.reg .b64 	%rd<3>;

	mov.u64 	%rd1, $str;
	cvta.global.u64 	%rd2, %rd1;
	{ // callseq 0, 0
	.param .b64 param0;
	st.param.b64 	[param0], %rd2;
	.param .b64 param1;
	st.param.b64 	[param1], 0;
	.param .b32 retval0;
	call.uni (retval0), 
	vprintf, 
	(
	param0, 
	param1
	);
	ld.param.b32 	%r1, [retval0];
	} // callseq 0
	ret;

}


// ===== COMPILED SASS (sm_100) =====

	.target	sm_100

	.elftype	@"ET_EXEC"


//--------------------- .note.nv.tkinfo           --------------------------
	.section	.note.nv.tkinfo,"",@"SHT_NOTE"
	.sectionflags	@"SHF_NOTE_NV_TKINFO"
	.tkinfo
        /*0018*/ 	.word	0x00000002
        /*0030*/ 	.string	""
        /*0030*/ 	.string	"ptxas"
        /*0030*/ 	.string	"Cuda compilation tools, release 13.0, V13.0.88"
        /*0030*/ 	.string	"Build cuda_13.0.r13.0/compiler.36424714_0"
        /*0030*/ 	.string	"-arch sm_100 -m 64 "



//--------------------- .note.nv.cuinfo           --------------------------
	.section	.note.nv.cuinfo,"",@"SHT_NOTE"
	.sectionflags	@"SHF_NOTE_NV_CUINFO"
        /*0018*/ 	.short	0x0002
        /*001a*/ 	.short	0x0064
        /*001c*/ 	.short	0x0082
	.zero		2


//--------------------- .nv.info                  --------------------------
	.section	.nv.info,"",@"SHT_CUDA_INFO"
	.align	4


	//----- nvinfo : EIATTR_REGCOUNT
	.align		4
        /*0000*/ 	.byte	0x04, 0x2f
        /*0002*/ 	.short	(.L_2 - .L_1)
	.align		4
.L_1:
        /*0004*/ 	.word	index@(_Z12helloFromGPUv)
        /*0008*/ 	.word	0x00000018


	//----- nvinfo : EIATTR_FRAME_SIZE
	.align		4
.L_2:
        /*000c*/ 	.byte	0x04, 0x11
        /*000e*/ 	.short	(.L_4 - .L_3)
	.align		4
.L_3:
        /*0010*/ 	.word	index@(_Z12helloFromGPUv)
        /*0014*/ 	.word	0x00000000


	//----- nvinfo : EIATTR_MIN_STACK_SIZE
	.align		4
.L_4:
        /*0018*/ 	.byte	0x04, 0x12
        /*001a*/ 	.short	(.L_6 - .L_5)
	.align		4
.L_5:
        /*001c*/ 	.word	index@(_Z12helloFromGPUv)
        /*0020*/ 	.word	0x00000000
.L_6:


//--------------------- .nv.compat                --------------------------
	.section	.nv.compat,"",@"SHT_CUDA_COMPAT_INFO"
	.align	4
        /*0000*/ 	.byte	0x02, 0x09, 0x00, 0x00, 0x02, 0x02, 0x01, 0x00, 0x02, 0x05, 0x05, 0x00, 0x03, 0x07, 0x01, 0x01
        /*0010*/ 	.byte	0x02, 0x03, 0x00, 0x00, 0x02, 0x06, 0x01, 0x00, 0x04, 0x0b, 0x08, 0x00, 0x09, 0x00, 0x00, 0x00
        /*0020*/ 	.byte	0x00, 0x00, 0x00, 0x00


//--------------------- .nv.info._Z12helloFromGPUv --------------------------
	.section	.nv.info._Z12helloFromGPUv,"",@"SHT_CUDA_INFO"
	.sectionflags	@""
	.align	4


	//----- nvinfo : EIATTR_CUDA_API_VERSION
	.align		4
        /*0000*/ 	.byte	0x04, 0x37
        /*0002*/ 	.short	(.L_8 - .L_7)
.L_7:
        /*0004*/ 	.word	0x00000082


	//----- nvinfo : EIATTR_SPARSE_MMA_MASK
	.align		4
.L_8:
        /*0008*/ 	.byte	0x03, 0x50
        /*000a*/ 	.short	0x0000


	//----- nvinfo : EIATTR_MAXREG_COUNT
	.align		4
        /*000c*/ 	.byte	0x03, 0x1b
        /*000e*/ 	.short	0x00ff


	//----- nvinfo : EIATTR_EXTERNS
	.align		4
        /*0010*/ 	.byte	0x04, 0x0f
        /*0012*/ 	.short	(.L_10 - .L_9)


	//   ....[0]....
	.align		4
.L_9:
        /*0014*/ 	.word	index@(vprintf)


	//----- nvinfo : EIATTR_MERCURY_ISA_VERSION
	.align		4
.L_10:
        /*0018*/ 	.byte	0x03, 0x5f
        /*001a*/ 	.short	0x0101


	//----- nvinfo : EIATTR_VRC_CTA_INIT_COUNT
	.align		4
        /*001c*/ 	.byte	0x02, 0x4a
	.zero		1
	.zero		1


	//----- nvinfo : EIATTR_SYSCALL_OFFSETS
	.align		4
        /*0020*/ 	.byte	0x04, 0x46
        /*0022*/ 	.short	(.L_12 - .L_11)


	//   ....[0]....
.L_11:
        /*0024*/ 	.word	0x00000080


	//----- nvinfo : EIATTR_EXIT_INSTR_OFFSETS
	.align		4
.L_12:
        /*0028*/ 	.byte	0x04, 0x1c
        /*002a*/ 	.short	(.L_14 - .L_13)


	//   ....[0]....
.L_13:
        /*002c*/ 	.word	0x00000090


	//----- nvinfo : EIATTR_SW_WAR
	.align		4
.L_14:
        /*0030*/ 	.byte	0x04, 0x36
        /*0032*/ 	.short	(.L_16 - .L_15)
.L_15:
        /*0034*/ 	.word	0x00000008
.L_16:


//--------------------- .nv.callgraph             --------------------------
	.section	.nv.callgraph,"",@"SHT_CUDA_CALLGRAPH"
	.align	4
	.sectionentsize	8
	.align		4
        /*0000*/ 	.word	0x00000000
	.align		4
        /*0004*/ 	.word	0xffffffff
	.align		4
        /*0008*/ 	.word	index@(_Z12helloFromGPUv)
	.align		4
        /*000c*/ 	.word	index@(vprintf)
	.align		4
        /*0010*/ 	.word	0x00000000
	.align		4
        /*0014*/ 	.word	0xfffffffe
	.align		4
        /*0018*/ 	.word	0x00000000
	.align		4
        /*001c*/ 	.word	0xfffffffd
	.align		4
        /*0020*/ 	.word	0x00000000
	.align		4
        /*0024*/ 	.word	0xfffffffc


//--------------------- .nv.constant4             --------------------------
	.section	.nv.constant4,"a",@progbits
	.align	8
	.align		8
.nv.constant4:
        /*0000*/ 	.dword	vprintf
	.align		8
        /*0008*/ 	.dword	$str


//--------------------- .text._Z12helloFromGPUv   --------------------------
	.section	.text._Z12helloFromGPUv,"ax",@progbits
	.align	128
        .global         _Z12helloFromGPUv
        .type           _Z12helloFromGPUv,@function
        .size           _Z12helloFromGPUv,(.L_x_2 - _Z12helloFromGPUv)
        .other          _Z12helloFromGPUv,@"STO_CUDA_ENTRY STV_DEFAULT"
_Z12helloFromGPUv:
.text._Z12helloFromGPUv:
[----:B------:R-:W0:Y:S01]  /*0000*/  LDC R1, c[0x0][0x37c] ;  /* 0x0000df00ff017b82 */ /* 0x000e220000000800 */
[----:B------:R-:W-:Y:S01]  /*0010*/  MOV R0, 0x0 ;  /* 0x0000000000007802 */ /* 0x000fe20000000f00 */
[----:B------:R-:W1:Y:S01]  /*0020*/  LDCU.64 UR4, c[0x4][0x8] ;  /* 0x01000100ff0477ac */ /* 0x000e620008000a00 */
[----:B------:R-:W-:-:S05]  /*0030*/  CS2R R6, SRZ ;  /* 0x0000000000067805 */ /* 0x000fca000001ff00 */
[----:B------:R2:W3:Y:S01]  /*0040*/  LDC.64 R2, c[0x4][R0] ;  /* 0x0100000000027b82 */ /* 0x0004e20000000a00 */
[----:B-1----:R-:W-:Y:S02]  /*0050*/  IMAD.U32 R4, RZ, RZ, UR4 ;  /* 0x00000004ff047e24 */ /* 0x002fe4000f8e00ff */
[----:B--2---:R-:W-:-:S07]  /*0060*/  IMAD.U32 R5, RZ, RZ, UR5 ;  /* 0x00000005ff057e24 */ /* 0x004fce000f8e00ff */
[----:B------:R-:W-:-:S07]  /*0070*/  LEPC R20, `(.L_x_0) ;  /* 0x000000001014794e */ /* 0x000fce0000000000 */
[----:B0--3--:R-:W-:Y:S05]  /*0080*/  CALL.ABS.NOINC R2 ;  /* 0x0000000002007343 */ /* 0x009fea0003c00000 */
.L_x_0:
[----:B------:R-:W-:Y:S05]  /*0090*/  EXIT ;  /* 0x000000000000794d */ /* 0x000fea0003800000 */
.L_x_1:
[----:B------:R-:W-:-:S00]  /*00a0*/  BRA `(.L_x_1) ;  /* 0xfffffffc00fc7947 */ /* 0x000fc0000383ffff */
[----:B------:R-:W-:-:S00]  /*00b0*/  NOP ;  /* 0x0000000000007918 */ /* 0x000fc00000000000 */
        /* <DEDUP_REMOVED lines=12> */
.L_x_2:


//--------------------- .nv.global.init           --------------------------
	.section	.nv.global.init,"aw",@progbits
.nv.global.init:
	.type		$str,@object
	.size		$str,(.L_0 - $str)
$str:
        /*0000*/ 	.byte	0x48, 0x65, 0x6c, 0x6c, 0x6f, 0x20, 0x77, 0x6f, 0x72, 0x6c, 0x64, 0x20, 0x66, 0x72, 0x6f, 0x6d
        /*0010*/ 	.byte	0x20, 0x47, 0x50, 0x55, 0x2e, 0x0a, 0x00
.L_0:


//--------------------- .nv.shared.reserved.0     --------------------------
	.section	.nv.shared.reserved.0,"aw",@nobits
	.weak		__nv_reservedSMEM_offset_0_alias
	.size		__nv_reservedSMEM_offset_0_alias, 0, 64
	.other		__nv_reservedSMEM_offset_0_alias,@"STO_CUDA_RESERVED_SHARED STV_DEFAULT"
__nv_reservedSMEM_offset_0_alias:
	.zero		0
	.zero		64


//--------------------- .nv.constant0._Z12helloFromGPUv --------------------------
	.section	.nv.constant0._Z12helloFromGPUv,"a",@progbits
	.sectionflags	@""
	.align	4
.nv.constant0._Z12helloFromGPUv:
	.zero		896


//--------------------- SYMBOLS --------------------------

	.type		.nv.reservedSmem.offset0,@object
	.size		.nv.reservedSmem.offset0,0x4
	.type		vprintf,@function
